	.headerflags	@"EF_CUDA_TEXMODE_UNIFIED EF_CUDA_64BIT_ADDRESS EF_CUDA_ACCELERATORS EF_CUDA_SM90 EF_CUDA_VIRTUAL_SM(EF_CUDA_SM90)"
	.elftype	@"ET_EXEC"


//--------------------- .nv.info                  --------------------------
	.section	.nv.info,"",@"SHT_CUDA_INFO"
	.align	4


	//----- nvinfo : EIATTR_REGCOUNT
	.align		4
        /*0000*/ 	.byte	0x04, 0x2f
        /*0002*/ 	.short	(.L_2 - .L_1)
	.align		4
.L_1:
        /*0004*/ 	.word	index@(triton_poi_fused_cat_14)
        /*0008*/ 	.word	0x00000020


	//----- nvinfo : EIATTR_MIN_STACK_SIZE
	.align		4
.L_2:
        /*000c*/ 	.byte	0x04, 0x12
        /*000e*/ 	.short	(.L_4 - .L_3)
	.align		4
.L_3:
        /*0010*/ 	.word	index@(triton_poi_fused_cat_14)
        /*0014*/ 	.word	0x00000000


	//----- nvinfo : EIATTR_FRAME_SIZE
	.align		4
.L_4:
        /*0018*/ 	.byte	0x04, 0x11
        /*001a*/ 	.short	(.L_6 - .L_5)
	.align		4
.L_5:
        /*001c*/ 	.word	index@(triton_poi_fused_cat_14)
        /*0020*/ 	.word	0x00000000


	//----- nvinfo : EIATTR_MIN_STACK_SIZE
	.align		4
.L_6:
        /*0024*/ 	.byte	0x04, 0x12
        /*0026*/ 	.short	(.L_8 - .L_7)
	.align		4
.L_7:
        /*0028*/ 	.word	index@(triton_poi_fused_cat_14)
        /*002c*/ 	.word	0x00000000
.L_8:


//--------------------- .nv.info.triton_poi_fused_cat_14 --------------------------
	.section	.nv.info.triton_poi_fused_cat_14,"",@"SHT_CUDA_INFO"
	.sectionflags	@""
	.align	4


	//----- nvinfo : EIATTR_CUDA_API_VERSION
	.align		4
        /*0000*/ 	.byte	0x04, 0x37
        /*0002*/ 	.short	(.L_10 - .L_9)
.L_9:
        /*0004*/ 	.word	0x0000007c


	//----- nvinfo : EIATTR_KPARAM_INFO
	.align		4
.L_10:
        /*0008*/ 	.byte	0x04, 0x17
        /*000a*/ 	.short	(.L_12 - .L_11)
.L_11:
        /*000c*/ 	.word	0x00000000
        /*0010*/ 	.short	0x0003
        /*0012*/ 	.short	0x0018
        /*0014*/ 	.byte	0x00, 0xf0, 0x11, 0x00


	//----- nvinfo : EIATTR_KPARAM_INFO
	.align		4
.L_12:
        /*0018*/ 	.byte	0x04, 0x17
        /*001a*/ 	.short	(.L_14 - .L_13)
.L_13:
        /*001c*/ 	.word	0x00000000
        /*0020*/ 	.short	0x0002
        /*0022*/ 	.short	0x0010
        /*0024*/ 	.byte	0x00, 0xf4, 0x21, 0x00


	//----- nvinfo : EIATTR_KPARAM_INFO
	.align		4
.L_14:
        /*0028*/ 	.byte	0x04, 0x17
        /*002a*/ 	.short	(.L_16 - .L_15)
.L_15:
        /*002c*/ 	.word	0x00000000
        /*0030*/ 	.short	0x0001
        /*0032*/ 	.short	0x0008
        /*0034*/ 	.byte	0x00, 0xf4, 0x21, 0x00


	//----- nvinfo : EIATTR_KPARAM_INFO
	.align		4
.L_16:
        /*0038*/ 	.byte	0x04, 0x17
        /*003a*/ 	.short	(.L_18 - .L_17)
.L_17:
        /*003c*/ 	.word	0x00000000
        /*0040*/ 	.short	0x0000
        /*0042*/ 	.short	0x0000
        /*0044*/ 	.byte	0x00, 0xf4, 0x21, 0x00


	//----- nvinfo : EIATTR_SPARSE_MMA_MASK
	.align		4
.L_18:
        /*0048*/ 	.byte	0x03, 0x50
        /*004a*/ 	.short	0x0000


	//----- nvinfo : EIATTR_MAXREG_COUNT
	.align		4
        /*004c*/ 	.byte	0x03, 0x1b
        /*004e*/ 	.short	0x00ff


	//----- nvinfo : EIATTR_EXIT_INSTR_OFFSETS
	.align		4
        /*0050*/ 	.byte	0x04, 0x1c
        /*0052*/ 	.short	(.L_20 - .L_19)


	//   ....[0]....
.L_19:
        /*0054*/ 	.word	0x000013a0


	//----- nvinfo : EIATTR_REQNTID
	.align		4
.L_20:
        /*0058*/ 	.byte	0x04, 0x10
        /*005a*/ 	.short	(.L_22 - .L_21)
.L_21:
        /*005c*/ 	.word	0x00000080
        /*0060*/ 	.word	0x00000001
        /*0064*/ 	.word	0x00000001


	//----- nvinfo : EIATTR_CBANK_PARAM_SIZE
	.align		4
.L_22:
        /*0068*/ 	.byte	0x03, 0x19
        /*006a*/ 	.short	0x001c


	//----- nvinfo : EIATTR_PARAM_CBANK
	.align		4
        /*006c*/ 	.byte	0x04, 0x0a
        /*006e*/ 	.short	(.L_24 - .L_23)
	.align		4
.L_23:
        /*0070*/ 	.word	index@(.nv.constant0.triton_poi_fused_cat_14)
        /*0074*/ 	.short	0x0210
        /*0076*/ 	.short	0x001c


	//----- nvinfo : EIATTR_SW_WAR
	.align		4
.L_24:
        /*0078*/ 	.byte	0x04, 0x36
        /*007a*/ 	.short	(.L_26 - .L_25)
.L_25:
        /*007c*/ 	.word	0x00000008
.L_26:


//--------------------- .nv.callgraph             --------------------------
	.section	.nv.callgraph,"",@"SHT_CUDA_CALLGRAPH"
	.align	4
	.sectionentsize	8
	.align		4
        /*0000*/ 	.word	0x00000000
	.align		4
        /*0004*/ 	.word	0xffffffff
	.align		4
        /*0008*/ 	.word	0x00000000
	.align		4
        /*000c*/ 	.word	0xfffffffe
	.align		4
        /*0010*/ 	.word	0x00000000
	.align		4
        /*0014*/ 	.word	0xfffffffd
	.align		4
        /*0018*/ 	.word	0x00000000
	.align		4
        /*001c*/ 	.word	0xfffffffc


//--------------------- .nv.constant4             --------------------------
	.section	.nv.constant4,"a",@progbits
	.align	8
	.align		8
.nv.constant4:
        /*0000*/ 	.dword	_$_str


//--------------------- .text.triton_poi_fused_cat_14 --------------------------
	.section	.text.triton_poi_fused_cat_14,"ax",@progbits
	.align	128
        .global         triton_poi_fused_cat_14
        .type           triton_poi_fused_cat_14,@function
        .size           triton_poi_fused_cat_14,(.L_x_1 - triton_poi_fused_cat_14)
        .other          triton_poi_fused_cat_14,@"STO_CUDA_ENTRY STV_DEFAULT"
triton_poi_fused_cat_14:
.text.triton_poi_fused_cat_14:
[----:B------:R-:W-:Y:S01]  /*0000*/  LDC R1, c[0x0][0x28] ;  /* 0x00000a00ff017b82 */ /* 0x000fe20000000800 */
[----:B------:R-:W1:Y:S07]  /*0010*/  S2R R0, SR_TID.X ;  /* 0x0000000000007919 */ /* 0x000e6e0000002100 */
[----:B------:R-:W2:Y:S01]  /*0020*/  LDC.64 R8, c[0x0][0x210] ;  /* 0x00008400ff087b82 */ /* 0x000ea20000000a00 */
[----:B------:R-:W-:Y:S01]  /*0030*/  CS2R R6, SRZ ;  /* 0x0000000000067805 */ /* 0x000fe2000001ff00 */
[----:B------:R-:W-:Y:S01]  /*0040*/  ULDC.64 UR4, c[0x0][0x208] ;  /* 0x0000820000047ab9 */ /* 0x000fe20000000a00 */
[----:B------:R-:W3:Y:S01]  /*0050*/  S2R R23, SR_CTAID.X ;  /* 0x0000000000177919 */ /* 0x000ee20000002500 */
[----:B------:R-:W-:Y:S01]  /*0060*/  IMAD.MOV.U32 R14, RZ, RZ, 0x3ab5ebe6 ;  /* 0x3ab5ebe6ff0e7424 */ /* 0x000fe200078e00ff */
[----:B------:R-:W-:Y:S01]  /*0070*/  ULDC.64 UR6, c[0x0][0x218] ;  /* 0x0000860000067ab9 */ /* 0x000fe20000000a00 */
[----:B-1----:R-:W-:Y:S01]  /*0080*/  IMAD.SHL.U32 R0, R0, 0x4, RZ ;  /* 0x0000000400007824 */ /* 0x002fe200078e00ff */
[----:B---3--:R-:W-:-:S04]  /*0090*/  SHF.R.S32.HI R12, RZ, 0x15, R23 ;  /* 0x00000015ff0c7819 */ /* 0x008fc80000011417 */
[----:B------:R-:W-:Y:S02]  /*00a0*/  LOP3.LUT R0, R0, 0x1fc, RZ, 0xc0, !PT ;  /* 0x000001fc00007812 */ /* 0x000fe400078ec0ff */
[----:B------:R-:W-:-:S03]  /*00b0*/  SGXT R12, R12, 0x1 ;  /* 0x000000010c0c781a */ /* 0x000fc60000000200 */
[----:B------:R-:W-:-:S05]  /*00c0*/  IMAD R23, R23, 0x400, R0 ;  /* 0x0000040017177824 */ /* 0x000fca00078e0200 */
[CC--:B------:R-:W-:Y:S02]  /*00d0*/  LEA.HI R3, R12.reuse, R23.reuse, RZ, 0xc ;  /* 0x000000170c037211 */ /* 0x0c0fe400078f60ff */
[----:B------:R-:W-:Y:S02]  /*00e0*/  LEA.HI R4, R12, R23, RZ, 0x13 ;  /* 0x000000170c047211 */ /* 0x000fe400078f98ff */
[----:B------:R-:W-:Y:S02]  /*00f0*/  SHF.R.S32.HI R0, RZ, 0xc, R3 ;  /* 0x0000000cff007819 */ /* 0x000fe40000011403 */
[----:B------:R-:W-:Y:S02]  /*0100*/  SHF.R.S32.HI R10, RZ, 0x13, R4 ;  /* 0x00000013ff0a7819 */ /* 0x000fe40000011404 */
[----:B------:R-:W-:Y:S02]  /*0110*/  LEA.HI R2, R0, R0, RZ, 0x7 ;  /* 0x0000000000027211 */ /* 0x000fe400078f38ff */
[----:B------:R-:W-:Y:S01]  /*0120*/  LOP3.LUT R4, R4, 0xfff80000, RZ, 0xc0, !PT ;  /* 0xfff8000004047812 */ /* 0x000fe200078ec0ff */
[----:B------:R-:W-:Y:S01]  /*0130*/  IMAD.SHL.U32 R10, R10, 0x40000, RZ ;  /* 0x000400000a0a7824 */ /* 0x000fe200078e00ff */
[----:B------:R-:W-:-:S04]  /*0140*/  LOP3.LUT R5, R2, 0xffffff80, RZ, 0xc0, !PT ;  /* 0xffffff8002057812 */ /* 0x000fc800078ec0ff */
[----:B------:R-:W-:Y:S01]  /*0150*/  IADD3 R19, R10, R23, -R4 ;  /* 0x000000170a137210 */ /* 0x000fe20007ffe804 */
[----:B------:R-:W-:Y:S01]  /*0160*/  IMAD.IADD R0, R0, 0x1, -R5 ;  /* 0x0000000100007824 */ /* 0x000fe200078e0a05 */
[----:B------:R-:W-:-:S03]  /*0170*/  CS2R R4, SRZ ;  /* 0x0000000000047805 */ /* 0x000fc6000001ff00 */
[----:B--2---:R-:W-:Y:S01]  /*0180*/  IMAD.WIDE R18, R19, 0x4, R8 ;  /* 0x0000000413127825 */ /* 0x004fe200078e0208 */
[----:B------:R-:W-:-:S13]  /*0190*/  ISETP.GE.AND P1, PT, R0, 0x40, PT ;  /* 0x000000400000780c */ /* 0x000fda0003f26270 */
[----:B------:R-:W2:Y:S01]  /*01a0*/  @!P1 LDG.E.128 R4, desc[UR4][R18.64] ;  /* 0x0000000412049981 */ /* 0x000ea2000c1e1d00 */
[----:B------:R-:W-:Y:S02]  /*01b0*/  SHF.R.S32.HI R24, RZ, 0x1f, R10 ;  /* 0x0000001fff187819 */ /* 0x000fe4000001140a */
[----:B--2---:R-:W-:Y:S02]  /*01c0*/  SEL R22, R4, RZ, !P1 ;  /* 0x000000ff04167207 */ /* 0x004fe40004800000 */
[----:B------:R-:W-:Y:S02]  /*01d0*/  SEL R20, R5, RZ, !P1 ;  /* 0x000000ff05147207 */ /* 0x000fe40004800000 */
[----:B------:R-:W-:Y:S01]  /*01e0*/  SEL R16, R7, RZ, !P1 ;  /* 0x000000ff07107207 */ /* 0x000fe20004800000 */
[C---:B------:R-:W-:Y:S01]  /*01f0*/  FMUL R4, R22.reuse, 1.4426950216293334961 ;  /* 0x3fb8aa3b16047820 */ /* 0x040fe20000400000 */
[----:B------:R-:W-:Y:S01]  /*0200*/  FADD.FTZ R2, |R22|, -RZ ;  /* 0x800000ff16027221 */ /* 0x000fe20000010200 */
[----:B------:R-:W-:-:S02]  /*0210*/  FMUL R17, R20, 1.4426950216293334961 ;  /* 0x3fb8aa3b14117820 */ /* 0x000fc40000400000 */
[----:B------:R-:W-:Y:S02]  /*0220*/  FMUL R21, R16, 1.4426950216293334961 ;  /* 0x3fb8aa3b10157820 */ /* 0x000fe40000400000 */
[----:B------:R-:W1:Y:S01]  /*0230*/  FRND R4, R4 ;  /* 0x0000000400047307 */ /* 0x000e620000201000 */
[----:B------:R-:W-:Y:S02]  /*0240*/  FSETP.GEU.AND P0, PT, R2, 0.40999999642372131348, PT ;  /* 0x3ed1eb850200780b */ /* 0x000fe40003f0e000 */
[----:B------:R-:W-:-:S05]  /*0250*/  SEL R2, R6, RZ, !P1 ;  /* 0x000000ff06027207 */ /* 0x000fca0004800000 */
[----:B------:R-:W-:Y:S01]  /*0260*/  FMUL R5, R2, 1.4426950216293334961 ;  /* 0x3fb8aa3b02057820 */ /* 0x000fe20000400000 */
[----:B------:R-:W2:Y:S01]  /*0270*/  FRND R17, R17 ;  /* 0x0000001100117307 */ /* 0x000ea20000201000 */
[----:B-1----:R-:W-:Y:S02]  /*0280*/  FSEL R15, R4, RZ, P0 ;  /* 0x000000ff040f7208 */ /* 0x002fe40000000000 */
[----:B------:R-:W-:-:S05]  /*0290*/  LOP3.LUT R4, R3, 0xfffff000, RZ, 0xc0, !PT ;  /* 0xfffff00003047812 */ /* 0x000fca00078ec0ff */
[----:B------:R-:W-:Y:S01]  /*02a0*/  FRND R21, R21 ;  /* 0x0000001500157307 */ /* 0x000fe20000201000 */
[C---:B------:R-:W-:Y:S01]  /*02b0*/  FSETP.NEU.AND P6, PT, R15.reuse, 128, PT ;  /* 0x430000000f00780b */ /* 0x040fe20003fcd000 */
[----:B------:R-:W-:Y:S01]  /*02c0*/  FFMA.FTZ R6, -R15, 0.693145751953125, R22 ;  /* 0x3f3172000f067823 */ /* 0x000fe20000010116 */
[C---:B------:R-:W-:Y:S01]  /*02d0*/  ISETP.GT.AND P0, PT, R0.reuse, 0x3f, PT ;  /* 0x0000003f0000780c */ /* 0x040fe20003f04270 */
[----:B------:R-:W-:Y:S01]  /*02e0*/  IMAD.IADD R7, R23, 0x1, -R4 ;  /* 0x0000000117077824 */ /* 0x000fe200078e0a04 */
[C---:B------:R-:W-:Y:S01]  /*02f0*/  FSEL R18, R15.reuse, 127, P6 ;  /* 0x42fe00000f127808 */ /* 0x040fe20003000000 */
[----:B------:R-:W-:Y:S01]  /*0300*/  FFMA.FTZ R11, -R15, 1.428606765330187045e-06, R6 ;  /* 0x35bfbe8e0f0b7823 */ /* 0x000fe20000010106 */
[----:B------:R-:W-:Y:S01]  /*0310*/  IMAD.SHL.U32 R6, R0, 0x1000, RZ ;  /* 0x0000100000067824 */ /* 0x000fe200078e00ff */
[----:B------:R1:W-:Y:S02]  /*0320*/  FRND R3, R5 ;  /* 0x0000000500037307 */ /* 0x0003e40000201000 */
[----:B------:R-:W-:-:S02]  /*0330*/  FFMA.FTZ R4, R11, R14, 0.0083824126049876213074 ;  /* 0x3c0956630b047423 */ /* 0x000fc4000001000e */
[----:B------:R-:W-:Y:S02]  /*0340*/  IADD3 R0, P2, P3, R6, R7, R10 ;  /* 0x0000000706007210 */ /* 0x000fe40007b5e00a */
[C---:B------:R-:W-:Y:S01]  /*0350*/  FFMA.FTZ R4, R11.reuse, R4, 0.041667830199003219604 ;  /* 0x3d2aabe30b047423 */ /* 0x040fe20000010004 */
[----:B------:R-:W-:Y:S01]  /*0360*/  SHF.R.S32.HI R7, RZ, 0x1f, R7 ;  /* 0x0000001fff077819 */ /* 0x000fe20000011407 */
[----:B------:R-:W3:Y:S01]  /*0370*/  MUFU.EX2 R18, R18 ;  /* 0x0000001200127308 */ /* 0x000ee20000000800 */
[----:B-1----:R-:W-:Y:S01]  /*0380*/  SHF.R.S32.HI R5, RZ, 0x1f, R6 ;  /* 0x0000001fff057819 */ /* 0x002fe20000011406 */
[----:B------:R-:W-:Y:S01]  /*0390*/  FFMA.FTZ R4, R11, R4, 0.16666397452354431152 ;  /* 0x3e2aa9f60b047423 */ /* 0x000fe20000010004 */
[----:B------:R-:W-:Y:S02]  /*03a0*/  FADD.FTZ R6, |R2|, -RZ ;  /* 0x800000ff02067221 */ /* 0x000fe40000010200 */
[----:B------:R-:W-:Y:S01]  /*03b0*/  IADD3.X R5, R5, R7, R24, P2, P3 ;  /* 0x0000000705057210 */ /* 0x000fe200017e6418 */
[C---:B------:R-:W-:Y:S01]  /*03c0*/  FFMA.FTZ R10, R11.reuse, R4, 0.49999994039535522461 ;  /* 0x3efffffe0b0a7423 */ /* 0x040fe20000010004 */
[----:B------:R-:W-:Y:S01]  /*03d0*/  FADD.FTZ R4, |R20|, -RZ ;  /* 0x800000ff14047221 */ /* 0x000fe20000010200 */
[----:B------:R-:W-:Y:S01]  /*03e0*/  FADD.FTZ R7, |R16|, -RZ ;  /* 0x800000ff10077221 */ /* 0x000fe20000010200 */
[----:B------:R-:W-:Y:S01]  /*03f0*/  FSETP.GEU.AND P3, PT, R6, 0.40999999642372131348, PT ;  /* 0x3ed1eb850600780b */ /* 0x000fe20003f6e000 */
[----:B------:R-:W-:-:S02]  /*0400*/  FMUL R10, R11, R10 ;  /* 0x0000000a0b0a7220 */ /* 0x000fc40000400000 */
[----:B------:R-:W-:Y:S02]  /*0410*/  FSETP.GEU.AND P2, PT, R4, 0.40999999642372131348, PT ;  /* 0x3ed1eb850400780b */ /* 0x000fe40003f4e000 */
[----:B------:R-:W-:Y:S01]  /*0420*/  FSETP.GEU.AND P4, PT, R7, 0.40999999642372131348, PT ;  /* 0x3ed1eb850700780b */ /* 0x000fe20003f8e000 */
[----:B------:R-:W-:Y:S01]  /*0430*/  FFMA.FTZ R11, R11, R10, R11 ;  /* 0x0000000a0b0b7223 */ /* 0x000fe2000001000b */
[----:B--2---:R-:W-:Y:S01]  /*0440*/  FSEL R17, R17, RZ, P2 ;  /* 0x000000ff11117208 */ /* 0x004fe20001000000 */
[C---:B---3--:R-:W-:Y:S01]  /*0450*/  FADD R13, R18.reuse, -1 ;  /* 0xbf800000120d7421 */ /* 0x048fe20000000000 */
[----:B------:R-:W-:Y:S02]  /*0460*/  FSEL R3, R3, RZ, P3 ;  /* 0x000000ff03037208 */ /* 0x000fe40001800000 */
[----:B------:R-:W-:Y:S01]  /*0470*/  FSEL R21, R21, RZ, P4 ;  /* 0x000000ff15157208 */ /* 0x000fe20002000000 */
[----:B------:R-:W-:Y:S01]  /*0480*/  FFMA.FTZ R4, -R17, 0.693145751953125, R20 ;  /* 0x3f31720011047823 */ /* 0x000fe20000010114 */
[----:B------:R-:W-:Y:S01]  /*0490*/  FFMA.FTZ R18, R18, R11, R13 ;  /* 0x0000000b12127223 */ /* 0x000fe2000001000d */
[----:B------:R-:W-:Y:S01]  /*04a0*/  FFMA.FTZ R6, -R3, 0.693145751953125, R2 ;  /* 0x3f31720003067823 */ /* 0x000fe20000010102 */
[C---:B------:R-:W-:Y:S01]  /*04b0*/  FSETP.NEU.AND P2, PT, R17.reuse, 128, PT ;  /* 0x430000001100780b */ /* 0x040fe20003f4d000 */
[----:B------:R-:W-:Y:S01]  /*04c0*/  FFMA.FTZ R11, -R17, 1.428606765330187045e-06, R4 ;  /* 0x35bfbe8e110b7823 */ /* 0x000fe20000010104 */
[----:B------:R-:W-:Y:S01]  /*04d0*/  FFMA.FTZ R4, -R21, 0.693145751953125, R16 ;  /* 0x3f31720015047823 */ /* 0x000fe20000010110 */
[----:B------:R-:W-:Y:S01]  /*04e0*/  FFMA.FTZ R7, -R3, 1.428606765330187045e-06, R6 ;  /* 0x35bfbe8e03077823 */ /* 0x000fe20000010106 */
[----:B------:R-:W-:Y:S01]  /*04f0*/  FSETP.NEU.AND P4, PT, R21, 128, PT ;  /* 0x430000001500780b */ /* 0x000fe20003f8d000 */
[-C--:B------:R-:W-:Y:S01]  /*0500*/  FFMA.FTZ R10, R11, R14.reuse, 0.0083824126049876213074 ;  /* 0x3c0956630b0a7423 */ /* 0x080fe2000001000e */
[----:B------:R-:W-:Y:S01]  /*0510*/  FFMA.FTZ R19, -R21, 1.428606765330187045e-06, R4 ;  /* 0x35bfbe8e15137823 */ /* 0x000fe20000010104 */
[----:B------:R-:W-:Y:S01]  /*0520*/  FSEL R13, R17, 127, P2 ;  /* 0x42fe0000110d7808 */ /* 0x000fe20001000000 */
[----:B------:R-:W-:Y:S01]  /*0530*/  FFMA.FTZ R6, R7, R14, 0.0083824126049876213074 ;  /* 0x3c09566307067423 */ /* 0x000fe2000001000e */
[----:B------:R-:W-:Y:S01]  /*0540*/  FFMA.FTZ R10, R11, R10, 0.041667830199003219604 ;  /* 0x3d2aabe30b0a7423 */ /* 0x000fe2000001000a */
[----:B------:R-:W-:Y:S01]  /*0550*/  FFMA.FTZ R4, R19, R14, 0.0083824126049876213074 ;  /* 0x3c09566313047423 */ /* 0x000fe2000001000e */
[----:B------:R-:W-:Y:S01]  /*0560*/  FSEL R21, R21, 127, P4 ;  /* 0x42fe000015157808 */ /* 0x000fe20002000000 */
[----:B------:R-:W-:Y:S01]  /*0570*/  FFMA.FTZ R6, R7, R6, 0.041667830199003219604 ;  /* 0x3d2aabe307067423 */ /* 0x000fe20000010006 */
[----:B------:R-:W1:Y:S01]  /*0580*/  MUFU.EX2 R13, R13 ;  /* 0x0000000d000d7308 */ /* 0x000e620000000800 */
[----:B------:R-:W-:Y:S01]  /*0590*/  FSETP.NEU.AND P3, PT, R3, 128, PT ;  /* 0x430000000300780b */ /* 0x000fe20003f6d000 */
[----:B------:R-:W-:Y:S01]  /*05a0*/  FFMA.FTZ R10, R11, R10, 0.16666397452354431152 ;  /* 0x3e2aa9f60b0a7423 */ /* 0x000fe2000001000a */
[----:B------:R-:W-:Y:S01]  /*05b0*/  FFMA.FTZ R4, R19, R4, 0.041667830199003219604 ;  /* 0x3d2aabe313047423 */ /* 0x000fe20000010004 */
[----:B------:R-:W-:Y:S01]  /*05c0*/  FFMA.FTZ R6, R7, R6, 0.16666397452354431152 ;  /* 0x3e2aa9f607067423 */ /* 0x000fe20000010006 */
[----:B------:R-:W-:Y:S01]  /*05d0*/  FSEL R3, R3, 127, P3 ;  /* 0x42fe000003037808 */ /* 0x000fe20001800000 */
[----:B------:R-:W-:Y:S01]  /*05e0*/  FFMA.FTZ R10, R11, R10, 0.49999994039535522461 ;  /* 0x3efffffe0b0a7423 */ /* 0x000fe2000001000a */
[----:B------:R-:W-:Y:S01]  /*05f0*/  FFMA.FTZ R4, R19, R4, 0.16666397452354431152 ;  /* 0x3e2aa9f613047423 */ /* 0x000fe20000010004 */
[----:B------:R-:W2:Y:S01]  /*0600*/  MUFU.EX2 R24, R21 ;  /* 0x0000001500187308 */ /* 0x000ea20000000800 */
[----:B------:R-:W-:Y:S01]  /*0610*/  FFMA.FTZ R6, R7, R6, 0.49999994039535522461 ;  /* 0x3efffffe07067423 */ /* 0x000fe20000010006 */
[----:B------:R-:W-:Y:S01]  /*0620*/  FMUL R26, R11, R10 ;  /* 0x0000000a0b1a7220 */ /* 0x000fe20000400000 */
[----:B------:R-:W-:-:S02]  /*0630*/  FFMA.FTZ R4, R19, R4, 0.49999994039535522461 ;  /* 0x3efffffe13047423 */ /* 0x000fc40000010004 */
[----:B------:R-:W-:Y:S01]  /*0640*/  FMUL R10, R7, R6 ;  /* 0x00000006070a7220 */ /* 0x000fe20000400000 */
[----:B------:R-:W-:Y:S01]  /*0650*/  FFMA.FTZ R26, R11, R26, R11 ;  /* 0x0000001a0b1a7223 */ /* 0x000fe2000001000b */
[----:B------:R-:W-:Y:S01]  /*0660*/  FMUL R6, R19, R4 ;  /* 0x0000000413067220 */ /* 0x000fe20000400000 */
[----:B------:R-:W3:Y:S01]  /*0670*/  MUFU.EX2 R25, R3 ;  /* 0x0000000300197308 */ /* 0x000ee20000000800 */
[----:B------:R-:W-:Y:S01]  /*0680*/  FFMA.FTZ R4, R7, R10, R7 ;  /* 0x0000000a07047223 */ /* 0x000fe20000010007 */
[----:B-1----:R-:W-:Y:S01]  /*0690*/  FADD R10, R13, -1 ;  /* 0xbf8000000d0a7421 */ /* 0x002fe20000000000 */
[----:B------:R-:W-:-:S03]  /*06a0*/  FFMA.FTZ R19, R19, R6, R19 ;  /* 0x0000000613137223 */ /* 0x000fc60000010013 */
[----:B------:R-:W-:Y:S01]  /*06b0*/  FFMA.FTZ R13, R13, R26, R10 ;  /* 0x0000001a0d0d7223 */ /* 0x000fe2000001000a */
[----:B--2---:R-:W-:Y:S01]  /*06c0*/  FADD R7, R24, -1 ;  /* 0xbf80000018077421 */ /* 0x004fe20000000000 */
[----:B------:R-:W-:-:S03]  /*06d0*/  LEA R10, P5, R0, UR6, 0x2 ;  /* 0x00000006000a7c11 */ /* 0x000fc6000f8a10ff */
[----:B------:R-:W-:Y:S01]  /*06e0*/  FFMA.FTZ R24, R24, R19, R7 ;  /* 0x0000001318187223 */ /* 0x000fe20000010007 */
[----:B------:R-:W-:Y:S01]  /*06f0*/  VIADD R19, R23, 0x200 ;  /* 0x0000020017137836 */ /* 0x000fe20000000000 */
[----:B------:R-:W-:Y:S01]  /*0700*/  LEA.HI.X R11, R0, UR7, R5, 0x2, P5 ;  /* 0x00000007000b7c11 */ /* 0x000fe2000a8f1405 */
[----:B---3--:R-:W-:Y:S01]  /*0710*/  FADD R6, R25, -1 ;  /* 0xbf80000019067421 */ /* 0x008fe20000000000 */
[----:B------:R-:W-:Y:S02]  /*0720*/  FSEL R15, R15, 127, P6 ;  /* 0x42fe00000f0f7808 */ /* 0x000fe40003000000 */
[----:B------:R-:W-:Y:S01]  /*0730*/  FSETP.NEU.AND P5, PT, R22, RZ, PT ;  /* 0x000000ff1600720b */ /* 0x000fe20003fad000 */
[----:B------:R-:W-:Y:S01]  /*0740*/  FFMA.FTZ R25, R25, R4, R6 ;  /* 0x0000000419197223 */ /* 0x000fe20000010006 */
[----:B------:R-:W-:Y:S01]  /*0750*/  LEA.HI R26, R12, R19, RZ, 0xc ;  /* 0x000000130c1a7211 */ /* 0x000fe200078f60ff */
[----:B------:R-:W-:Y:S01]  /*0760*/  @!P6 FADD R18, R18, R18 ;  /* 0x000000121212e221 */ /* 0x000fe20000000000 */
[----:B------:R-:W-:-:S02]  /*0770*/  CS2R R4, SRZ ;  /* 0x0000000000047805 */ /* 0x000fc4000001ff00 */
[----:B------:R-:W-:Y:S02]  /*0780*/  CS2R R6, SRZ ;  /* 0x0000000000067805 */ /* 0x000fe4000001ff00 */
[C---:B------:R-:W-:Y:S02]  /*0790*/  FSETP.GT.AND P6, PT, R15.reuse, 128, PT ;  /* 0x430000000f00780b */ /* 0x040fe40003fc4000 */
[----:B------:R-:W-:Y:S02]  /*07a0*/  SHF.R.S32.HI R0, RZ, 0xc, R26 ;  /* 0x0000000cff007819 */ /* 0x000fe4000001141a */
[----:B------:R-:W-:Y:S01]  /*07b0*/  FSEL R18, R18, +INF , !P6 ;  /* 0x7f80000012127808 */ /* 0x000fe20007000000 */
[----:B------:R1:W2:Y:S01]  /*07c0*/  @P0 LDG.E.128 R4, desc[UR4][R10.64+-0x100000] ;  /* 0xf00000040a040981 */ /* 0x0002a2000c1e1d00 */
[----:B------:R-:W-:Y:S01]  /*07d0*/  FSETP.GEU.AND P6, PT, R15, -25, PT ;  /* 0xc1c800000f00780b */ /* 0x000fe20003fce000 */
[----:B------:R-:W-:Y:S01]  /*07e0*/  FADD R15, R22, R22 ;  /* 0x00000016160f7221 */ /* 0x000fe20000000000 */
[----:B------:R-:W-:Y:S01]  /*07f0*/  LEA.HI R27, R0, R0, RZ, 0x7 ;  /* 0x00000000001b7211 */ /* 0x000fe200078f38ff */
[----:B------:R-:W-:Y:S01]  /*0800*/  @!P2 FADD R13, R13, R13 ;  /* 0x0000000d0d0da221 */ /* 0x000fe20000000000 */
[----:B------:R-:W-:-:S02]  /*0810*/  LEA.HI R12, R12, R19, RZ, 0x13 ;  /* 0x000000130c0c7211 */ /* 0x000fc400078f98ff */
[----:B------:R-:W-:Y:S02]  /*0820*/  @P5 FSEL R15, R18, -1, P6 ;  /* 0xbf800000120f5808 */ /* 0x000fe40003000000 */
[----:B------:R-:W-:Y:S01]  /*0830*/  LOP3.LUT R27, R27, 0xffffff80, RZ, 0xc0, !PT ;  /* 0xffffff801b1b7812 */ /* 0x000fe200078ec0ff */
[----:B-1----:R-:W-:Y:S01]  /*0840*/  VIADD R11, R23, 0x200 ;  /* 0x00000200170b7836 */ /* 0x002fe20000000000 */
[----:B------:R-:W-:Y:S02]  /*0850*/  LOP3.LUT R10, R26, 0xfffff000, RZ, 0xc0, !PT ;  /* 0xfffff0001a0a7812 */ /* 0x000fe400078ec0ff */
[----:B------:R-:W-:Y:S01]  /*0860*/  FSETP.NEU.AND P5, PT, R20, RZ, PT ;  /* 0x000000ff1400720b */ /* 0x000fe20003fad000 */
[----:B------:R-:W-:Y:S01]  /*0870*/  IMAD.IADD R0, R0, 0x1, -R27 ;  /* 0x0000000100007824 */ /* 0x000fe200078e0a1b */
[----:B------:R-:W-:Y:S01]  /*0880*/  FSEL R17, R17, 127, P2 ;  /* 0x42fe000011117808 */ /* 0x000fe20001000000 */
[----:B------:R-:W-:Y:S01]  /*0890*/  IMAD.IADD R10, R11, 0x1, -R10 ;  /* 0x000000010b0a7824 */ /* 0x000fe200078e0a0a */
[----:B------:R-:W-:Y:S01]  /*08a0*/  SHF.R.S32.HI R11, RZ, 0x13, R12 ;  /* 0x00000013ff0b7819 */ /* 0x000fe2000001140c */
[----:B------:R-:W-:Y:S01]  /*08b0*/  IMAD.SHL.U32 R18, R0, 0x1000, RZ ;  /* 0x0000100000127824 */ /* 0x000fe200078e00ff */
[----:B------:R-:W-:-:S02]  /*08c0*/  FSETP.GT.AND P2, PT, R17, 128, PT ;  /* 0x430000001100780b */ /* 0x000fc40003f44000 */
[----:B------:R-:W-:Y:S01]  /*08d0*/  LOP3.LUT R12, R12, 0xfff80000, RZ, 0xc0, !PT ;  /* 0xfff800000c0c7812 */ /* 0x000fe200078ec0ff */
[----:B------:R-:W-:Y:S01]  /*08e0*/  IMAD.SHL.U32 R11, R11, 0x40000, RZ ;  /* 0x000400000b0b7824 */ /* 0x000fe200078e00ff */
[----:B------:R-:W-:Y:S01]  /*08f0*/  FSETP.GEU.AND P6, PT, R17, -25, PT ;  /* 0xc1c800001100780b */ /* 0x000fe20003fce000 */
[----:B------:R-:W-:Y:S01]  /*0900*/  FADD R17, R20, R20 ;  /* 0x0000001414117221 */ /* 0x000fe20000000000 */
[----:B------:R-:W-:Y:S02]  /*0910*/  FSEL R13, R13, +INF , !P2 ;  /* 0x7f8000000d0d7808 */ /* 0x000fe40005000000 */
[----:B------:R-:W-:Y:S02]  /*0920*/  IADD3 R19, R11, R19, -R12 ;  /* 0x000000130b137210 */ /* 0x000fe40007ffe80c */
[----:B------:R-:W-:Y:S02]  /*0930*/  @P5 FSEL R17, R13, -1, P6 ;  /* 0xbf8000000d115808 */ /* 0x000fe40003000000 */
[----:B------:R-:W-:-:S02]  /*0940*/  ISETP.GE.AND P2, PT, R0, 0x40, PT ;  /* 0x000000400000780c */ /* 0x000fc40003f46270 */
[--C-:B------:R-:W-:Y:S02]  /*0950*/  IADD3 R12, P5, P6, R18, R10, R11.reuse ;  /* 0x0000000a120c7210 */ /* 0x100fe40007ebe00b */
[----:B------:R-:W-:Y:S02]  /*0960*/  SHF.R.S32.HI R26, RZ, 0x1f, R11 ;  /* 0x0000001fff1a7819 */ /* 0x000fe4000001140b */
[----:B------:R-:W-:Y:S02]  /*0970*/  SHF.R.S32.HI R10, RZ, 0x1f, R10 ;  /* 0x0000001fff0a7819 */ /* 0x000fe4000001140a */
[----:B------:R-:W-:Y:S01]  /*0980*/  SHF.R.S32.HI R13, RZ, 0x1f, R18 ;  /* 0x0000001fff0d7819 */ /* 0x000fe20000011412 */
[----:B------:R-:W-:Y:S01]  /*0990*/  IMAD.WIDE R18, R19, 0x4, R8 ;  /* 0x0000000413127825 */ /* 0x000fe200078e0208 */
[----:B------:R-:W-:Y:S02]  /*09a0*/  CS2R R8, SRZ ;  /* 0x0000000000087805 */ /* 0x000fe4000001ff00 */
[----:B------:R-:W-:-:S02]  /*09b0*/  IADD3.X R13, R13, R10, R26, P5, P6 ;  /* 0x0000000a0d0d7210 */ /* 0x000fc40002fec41a */
[----:B------:R-:W-:-:S06]  /*09c0*/  CS2R R10, SRZ ;  /* 0x00000000000a7805 */ /* 0x000fcc000001ff00 */
[----:B------:R-:W3:Y:S01]  /*09d0*/  @!P2 LDG.E.128 R8, desc[UR4][R18.64] ;  /* 0x000000041208a981 */ /* 0x000ee2000c1e1d00 */
[----:B------:R-:W-:Y:S01]  /*09e0*/  FSETP.NEU.AND P5, PT, R2, RZ, PT ;  /* 0x000000ff0200720b */ /* 0x000fe20003fad000 */
[----:B------:R-:W-:Y:S01]  /*09f0*/  @!P3 FADD R25, R25, R25 ;  /* 0x000000191919b221 */ /* 0x000fe20000000000 */
[----:B------:R-:W-:Y:S01]  /*0a00*/  FSETP.GT.AND P3, PT, R3, 128, PT ;  /* 0x430000000300780b */ /* 0x000fe20003f64000 */
[----:B------:R-:W-:-:S03]  /*0a10*/  @!P4 FADD R24, R24, R24 ;  /* 0x000000181818c221 */ /* 0x000fc60000000000 */
[----:B------:R-:W-:Y:S02]  /*0a20*/  FSEL R25, R25, +INF , !P3 ;  /* 0x7f80000019197808 */ /* 0x000fe40005800000 */
[----:B---3--:R-:W-:Y:S02]  /*0a30*/  SEL R8, R8, RZ, !P2 ;  /* 0x000000ff08087207 */ /* 0x008fe40005000000 */
[----:B------:R-:W-:Y:S02]  /*0a40*/  SEL R9, R9, RZ, !P2 ;  /* 0x000000ff09097207 */ /* 0x000fe40005000000 */
[----:B------:R-:W-:Y:S01]  /*0a50*/  SEL R10, R10, RZ, !P2 ;  /* 0x000000ff0a0a7207 */ /* 0x000fe20005000000 */
[C---:B------:R-:W-:Y:S01]  /*0a60*/  FMUL R26, R8.reuse, 1.4426950216293334961 ;  /* 0x3fb8aa3b081a7820 */ /* 0x040fe20000400000 */
[----:B------:R-:W-:Y:S01]  /*0a70*/  FADD.FTZ R27, |R8|, -RZ ;  /* 0x800000ff081b7221 */ /* 0x000fe20000010200 */
[----:B------:R-:W-:-:S04]  /*0a80*/  SEL R11, R11, RZ, !P2 ;  /* 0x000000ff0b0b7207 */ /* 0x000fc80005000000 */
[----:B------:R-:W1:Y:S01]  /*0a90*/  FRND R26, R26 ;  /* 0x0000001a001a7307 */ /* 0x000e620000201000 */
[----:B------:R-:W-:-:S04]  /*0aa0*/  FSETP.GEU.AND P6, PT, R27, 0.40999999642372131348, PT ;  /* 0x3ed1eb851b00780b */ /* 0x000fc80003fce000 */
[----:B-1----:R-:W-:Y:S02]  /*0ab0*/  FSEL R27, R26, RZ, P6 ;  /* 0x000000ff1a1b7208 */ /* 0x002fe40003000000 */
[----:B------:R-:W-:Y:S01]  /*0ac0*/  FSETP.GEU.AND P6, PT, R3, -25, PT ;  /* 0xc1c800000300780b */ /* 0x000fe20003fce000 */
[----:B------:R-:W-:Y:S01]  /*0ad0*/  FADD R3, R2, R2 ;  /* 0x0000000202037221 */ /* 0x000fe20000000000 */
[C---:B------:R-:W-:Y:S01]  /*0ae0*/  FSETP.NEU.AND P3, PT, R27.reuse, 128, PT ;  /* 0x430000001b00780b */ /* 0x040fe20003f6d000 */
[----:B------:R-:W-:Y:S01]  /*0af0*/  FFMA.FTZ R18, -R27, 0.693145751953125, R8 ;  /* 0x3f3172001b127823 */ /* 0x000fe20000010108 */
[----:B------:R-:W-:Y:S02]  /*0b00*/  @P5 FSEL R3, R25, -1, P6 ;  /* 0xbf80000019035808 */ /* 0x000fe40003000000 */
[----:B------:R-:W-:Y:S01]  /*0b10*/  FSETP.GT.AND P6, PT, R21, 128, PT ;  /* 0x430000001500780b */ /* 0x000fe20003fc4000 */
[----:B------:R-:W-:Y:S01]  /*0b20*/  FFMA.FTZ R19, -R27, 1.428606765330187045e-06, R18 ;  /* 0x35bfbe8e1b137823 */ /* 0x000fe20000010112 */
[----:B------:R-:W-:-:S03]  /*0b30*/  FSETP.NEU.AND P5, PT, R16, RZ, PT ;  /* 0x000000ff1000720b */ /* 0x000fc60003fad000 */
[----:B------:R-:W-:-:S04]  /*0b40*/  FFMA.FTZ R18, R19, R14, 0.0083824126049876213074 ;  /* 0x3c09566313127423 */ /* 0x000fc8000001000e */
[----:B------:R-:W-:Y:S01]  /*0b50*/  FFMA.FTZ R26, R19, R18, 0.041667830199003219604 ;  /* 0x3d2aabe3131a7423 */ /* 0x000fe20000010012 */
[----:B------:R-:W-:Y:S02]  /*0b60*/  FSEL R18, R27, 127, P3 ;  /* 0x42fe00001b127808 */ /* 0x000fe40001800000 */
[----:B------:R-:W-:Y:S01]  /*0b70*/  FSEL R27, R24, +INF , !P6 ;  /* 0x7f800000181b7808 */ /* 0x000fe20007000000 */
[----:B------:R-:W-:Y:S01]  /*0b80*/  FFMA.FTZ R26, R19, R26, 0.16666397452354431152 ;  /* 0x3e2aa9f6131a7423 */ /* 0x000fe2000001001a */
[----:B------:R-:W1:Y:S01]  /*0b90*/  MUFU.EX2 R25, R18 ;  /* 0x0000001200197308 */ /* 0x000e620000000800 */
[----:B------:R-:W-:Y:S02]  /*0ba0*/  FSETP.GEU.AND P6, PT, R21, -25, PT ;  /* 0xc1c800001500780b */ /* 0x000fe40003fce000 */
[----:B------:R-:W-:-:S04]  /*0bb0*/  FFMA.FTZ R26, R19, R26, 0.49999994039535522461 ;  /* 0x3efffffe131a7423 */ /* 0x000fc8000001001a */
[----:B------:R-:W-:-:S04]  /*0bc0*/  FMUL R26, R19, R26 ;  /* 0x0000001a131a7220 */ /* 0x000fc80000400000 */
[----:B------:R-:W-:Y:S01]  /*0bd0*/  FFMA.FTZ R26, R19, R26, R19 ;  /* 0x0000001a131a7223 */ /* 0x000fe20000010013 */
[----:B------:R-:W-:Y:S01]  /*0be0*/  FADD.FTZ R19, |R9|, -RZ ;  /* 0x800000ff09137221 */ /* 0x000fe20000010200 */
[----:B-1----:R-:W-:-:S04]  /*0bf0*/  FADD R28, R25, -1 ;  /* 0xbf800000191c7421 */ /* 0x002fc80000000000 */
[----:B------:R-:W-:Y:S01]  /*0c00*/  FSETP.GEU.AND P4, PT, R19, 0.40999999642372131348, PT ;  /* 0x3ed1eb851300780b */ /* 0x000fe20003f8e000 */
[----:B------:R-:W-:Y:S01]  /*0c10*/  FADD R19, R16, R16 ;  /* 0x0000001010137221 */ /* 0x000fe20000000000 */
[----:B------:R-:W-:Y:S01]  /*0c20*/  FFMA.FTZ R25, R25, R26, R28 ;  /* 0x0000001a19197223 */ /* 0x000fe2000001001c */
[----:B------:R-:W-:Y:S01]  /*0c30*/  FMUL R26, R9, 1.4426950216293334961 ;  /* 0x3fb8aa3b091a7820 */ /* 0x000fe20000400000 */
[----:B------:R-:W-:Y:S02]  /*0c40*/  @P5 FSEL R19, R27, -1, P6 ;  /* 0xbf8000001b135808 */ /* 0x000fe40003000000 */
[----:B------:R-:W-:Y:S01]  /*0c50*/  FSETP.NEU.AND P6, PT, R8, RZ, PT ;  /* 0x000000ff0800720b */ /* 0x000fe20003fcd000 */
[----:B------:R-:W-:Y:S01]  /*0c60*/  @!P3 FADD R25, R25, R25 ;  /* 0x000000191919b221 */ /* 0x000fe20000000000 */
[----:B------:R-:W-:Y:S01]  /*0c70*/  FSETP.GT.AND P3, PT, R18, 128, PT ;  /* 0x430000001200780b */ /* 0x000fe20003f64000 */
[----:B------:R-:W1:Y:S03]  /*0c80*/  FRND R26, R26 ;  /* 0x0000001a001a7307 */ /* 0x000e660000201000 */
[----:B------:R-:W-:-:S02]  /*0c90*/  FSEL R27, R25, +INF , !P3 ;  /* 0x7f800000191b7808 */ /* 0x000fc40005800000 */
[----:B------:R-:W-:Y:S02]  /*0ca0*/  ISETP.GT.AND P3, PT, R0, 0x3f, PT ;  /* 0x0000003f0000780c */ /* 0x000fe40003f64270 */
[----:B-1----:R-:W-:Y:S02]  /*0cb0*/  FSEL R24, R26, RZ, P4 ;  /* 0x000000ff1a187208 */ /* 0x002fe40002000000 */
[----:B------:R-:W-:Y:S02]  /*0cc0*/  FSETP.GT.AND P4, PT, R20, RZ, PT ;  /* 0x000000ff1400720b */ /* 0x000fe40003f84000 */
[C---:B------:R-:W-:Y:S01]  /*0cd0*/  FSETP.NEU.AND P5, PT, R24.reuse, 128, PT ;  /* 0x430000001800780b */ /* 0x040fe20003fad000 */
[----:B------:R-:W-:Y:S01]  /*0ce0*/  FFMA.FTZ R21, -R24, 0.693145751953125, R9 ;  /* 0x3f31720018157823 */ /* 0x000fe20000010109 */
[----:B------:R-:W-:-:S03]  /*0cf0*/  FSEL R20, R20, R17, P4 ;  /* 0x0000001114147208 */ /* 0x000fc60002000000 */
[C---:B------:R-:W-:Y:S01]  /*0d00*/  FFMA.FTZ R21, -R24.reuse, 1.428606765330187045e-06, R21 ;  /* 0x35bfbe8e18157823 */ /* 0x040fe20000010115 */
[----:B------:R-:W-:-:S03]  /*0d10*/  FSEL R24, R24, 127, P5 ;  /* 0x42fe000018187808 */ /* 0x000fc60002800000 */
[----:B------:R-:W-:-:S04]  /*0d20*/  FFMA.FTZ R26, R21, R14, 0.0083824126049876213074 ;  /* 0x3c095663151a7423 */ /* 0x000fc8000001000e */
[----:B------:R-:W-:-:S04]  /*0d30*/  FFMA.FTZ R26, R21, R26, 0.041667830199003219604 ;  /* 0x3d2aabe3151a7423 */ /* 0x000fc8000001001a */
[C---:B------:R-:W-:Y:S02]  /*0d40*/  FFMA.FTZ R28, R21.reuse, R26, 0.16666397452354431152 ;  /* 0x3e2aa9f6151c7423 */ /* 0x040fe4000001001a */
[----:B------:R-:W1:Y:S02]  /*0d50*/  MUFU.EX2 R26, R24 ;  /* 0x00000018001a7308 */ /* 0x000e640000000800 */
[----:B------:R-:W-:-:S04]  /*0d60*/  FFMA.FTZ R28, R21, R28, 0.49999994039535522461 ;  /* 0x3efffffe151c7423 */ /* 0x000fc8000001001c */
[----:B------:R-:W-:-:S04]  /*0d70*/  FMUL R28, R21, R28 ;  /* 0x0000001c151c7220 */ /* 0x000fc80000400000 */
[----:B------:R-:W-:Y:S01]  /*0d80*/  FFMA.FTZ R21, R21, R28, R21 ;  /* 0x0000001c15157223 */ /* 0x000fe20000010015 */
[----:B-1----:R-:W-:-:S04]  /*0d90*/  FADD R17, R26, -1 ;  /* 0xbf8000001a117421 */ /* 0x002fc80000000000 */
[----:B------:R-:W-:Y:S01]  /*0da0*/  FFMA.FTZ R26, R26, R21, R17 ;  /* 0x000000151a1a7223 */ /* 0x000fe20000010011 */
[C---:B------:R-:W-:Y:S01]  /*0db0*/  FMUL R17, R10.reuse, 1.4426950216293334961 ;  /* 0x3fb8aa3b0a117820 */ /* 0x040fe20000400000 */
[----:B------:R-:W-:Y:S02]  /*0dc0*/  FADD.FTZ R21, |R10|, -RZ ;  /* 0x800000ff0a157221 */ /* 0x000fe40000010200 */
[----:B------:R-:W-:-:S03]  /*0dd0*/  @!P5 FADD R26, R26, R26 ;  /* 0x0000001a1a1ad221 */ /* 0x000fc60000000000 */
[----:B------:R-:W1:Y:S01]  /*0de0*/  FRND R17, R17 ;  /* 0x0000001100117307 */ /* 0x000e620000201000 */
[----:B------:R-:W-:-:S04]  /*0df0*/  FSETP.GEU.AND P4, PT, R21, 0.40999999642372131348, PT ;  /* 0x3ed1eb851500780b */ /* 0x000fc80003f8e000 */
[----:B-1----:R-:W-:Y:S01]  /*0e00*/  FSEL R21, R17, RZ, P4 ;  /* 0x000000ff11157208 */ /* 0x002fe20002000000 */
[----:B------:R-:W-:Y:S01]  /*0e10*/  FADD R17, R8, R8 ;  /* 0x0000000808117221 */ /* 0x000fe20000000000 */
[----:B------:R-:W-:-:S03]  /*0e20*/  FSETP.GEU.AND P4, PT, R18, -25, PT ;  /* 0xc1c800001200780b */ /* 0x000fc60003f8e000 */
[----:B------:R-:W-:Y:S01]  /*0e30*/  FFMA.FTZ R0, -R21, 0.693145751953125, R10 ;  /* 0x3f31720015007823 */ /* 0x000fe2000001010a */
[----:B------:R-:W-:Y:S02]  /*0e40*/  @P6 FSEL R17, R27, -1, P4 ;  /* 0xbf8000001b116808 */ /* 0x000fe40002000000 */
[C---:B------:R-:W-:Y:S01]  /*0e50*/  FSETP.NEU.AND P4, PT, R21.reuse, 128, PT ;  /* 0x430000001500780b */ /* 0x040fe20003f8d000 */
[C---:B------:R-:W-:Y:S01]  /*0e60*/  FFMA.FTZ R25, -R21.reuse, 1.428606765330187045e-06, R0 ;  /* 0x35bfbe8e15197823 */ /* 0x040fe20000010100 */
[----:B------:R-:W-:Y:S02]  /*0e70*/  FSETP.GT.AND P6, PT, R24, 128, PT ;  /* 0x430000001800780b */ /* 0x000fe40003fc4000 */
[----:B------:R-:W-:Y:S01]  /*0e80*/  FSEL R21, R21, 127, P4 ;  /* 0x42fe000015157808 */ /* 0x000fe20002000000 */
[C---:B------:R-:W-:Y:S01]  /*0e90*/  FFMA.FTZ R0, R25.reuse, R14, 0.0083824126049876213074 ;  /* 0x3c09566319007423 */ /* 0x040fe2000001000e */
[----:B------:R-:W-:Y:S02]  /*0ea0*/  FSEL R26, R26, +INF , !P6 ;  /* 0x7f8000001a1a7808 */ /* 0x000fe40007000000 */
[----:B------:R-:W1:Y:S01]  /*0eb0*/  MUFU.EX2 R27, R21 ;  /* 0x00000015001b7308 */ /* 0x000e620000000800 */
[----:B------:R-:W-:Y:S01]  /*0ec0*/  FFMA.FTZ R0, R25, R0, 0.041667830199003219604 ;  /* 0x3d2aabe319007423 */ /* 0x000fe20000010000 */
[----:B------:R-:W-:-:S03]  /*0ed0*/  FSETP.NEU.AND P6, PT, R9, RZ, PT ;  /* 0x000000ff0900720b */ /* 0x000fc60003fcd000 */
[----:B------:R-:W-:-:S04]  /*0ee0*/  FFMA.FTZ R0, R25, R0, 0.16666397452354431152 ;  /* 0x3e2aa9f619007423 */ /* 0x000fc80000010000 */
[----:B------:R-:W-:-:S04]  /*0ef0*/  FFMA.FTZ R0, R25, R0, 0.49999994039535522461 ;  /* 0x3efffffe19007423 */ /* 0x000fc80000010000 */
[----:B------:R-:W-:Y:S01]  /*0f00*/  FMUL R0, R25, R0 ;  /* 0x0000000019007220 */ /* 0x000fe20000400000 */
[----:B-1----:R-:W-:-:S03]  /*0f10*/  FADD R18, R27, -1 ;  /* 0xbf8000001b127421 */ /* 0x002fc60000000000 */
[----:B------:R-:W-:Y:S01]  /*0f20*/  FFMA.FTZ R0, R25, R0, R25 ;  /* 0x0000000019007223 */ /* 0x000fe20000010019 */
[----:B------:R-:W-:-:S03]  /*0f30*/  FMUL R25, R11, 1.4426950216293334961 ;  /* 0x3fb8aa3b0b197820 */ /* 0x000fc60000400000 */
[----:B------:R-:W-:Y:S01]  /*0f40*/  FFMA.FTZ R27, R27, R0, R18 ;  /* 0x000000001b1b7223 */ /* 0x000fe20000010012 */
[----:B------:R-:W-:Y:S01]  /*0f50*/  FADD.FTZ R0, |R11|, -RZ ;  /* 0x800000ff0b007221 */ /* 0x000fe20000010200 */
[----:B------:R-:W1:Y:S04]  /*0f60*/  FRND R18, R25 ;  /* 0x0000001900127307 */ /* 0x000e680000201000 */
[----:B------:R-:W-:Y:S01]  /*0f70*/  FSETP.GEU.AND P5, PT, R0, 0.40999999642372131348, PT ;  /* 0x3ed1eb850000780b */ /* 0x000fe20003fae000 */
[----:B------:R-:W-:-:S03]  /*0f80*/  FADD R0, R9, R9 ;  /* 0x0000000909007221 */ /* 0x000fc60000000000 */
[----:B-1----:R-:W-:Y:S02]  /*0f90*/  FSEL R18, R18, RZ, P5 ;  /* 0x000000ff12127208 */ /* 0x002fe40002800000 */
[----:B------:R-:W-:-:S03]  /*0fa0*/  FSETP.GEU.AND P5, PT, R24, -25, PT ;  /* 0xc1c800001800780b */ /* 0x000fc60003fae000 */
[----:B------:R-:W-:Y:S01]  /*0fb0*/  FFMA.FTZ R29, -R18, 0.693145751953125, R11 ;  /* 0x3f317200121d7823 */ /* 0x000fe2000001010b */
[----:B------:R-:W-:Y:S02]  /*0fc0*/  @P6 FSEL R0, R26, -1, P5 ;  /* 0xbf8000001a006808 */ /* 0x000fe40002800000 */
[C---:B------:R-:W-:Y:S01]  /*0fd0*/  FSETP.NEU.AND P5, PT, R18.reuse, 128, PT ;  /* 0x430000001200780b */ /* 0x040fe20003fad000 */
[----:B------:R-:W-:Y:S01]  /*0fe0*/  FFMA.FTZ R29, -R18, 1.428606765330187045e-06, R29 ;  /* 0x35bfbe8e121d7823 */ /* 0x000fe2000001011d */
[----:B------:R-:W-:Y:S02]  /*0ff0*/  FSETP.GT.AND P6, PT, R22, RZ, PT ;  /* 0x000000ff1600720b */ /* 0x000fe40003fc4000 */
[----:B------:R-:W-:Y:S01]  /*1000*/  FSEL R25, R18, 127, P5 ;  /* 0x42fe000012197808 */ /* 0x000fe20002800000 */
[C---:B------:R-:W-:Y:S01]  /*1010*/  FFMA.FTZ R14, R29.reuse, R14, 0.0083824126049876213074 ;  /* 0x3c0956631d0e7423 */ /* 0x040fe2000001000e */
[----:B------:R-:W-:Y:S02]  /*1020*/  FSEL R22, R22, R15, P6 ;  /* 0x0000000f16167208 */ /* 0x000fe40003000000 */
[----:B------:R-:W1:Y:S01]  /*1030*/  MUFU.EX2 R24, R25 ;  /* 0x0000001900187308 */ /* 0x000e620000000800 */
[----:B------:R-:W-:Y:S01]  /*1040*/  FFMA.FTZ R14, R29, R14, 0.041667830199003219604 ;  /* 0x3d2aabe31d0e7423 */ /* 0x000fe2000001000e */
[----:B------:R-:W-:-:S03]  /*1050*/  FSETP.GT.AND P6, PT, R16, RZ, PT ;  /* 0x000000ff1000720b */ /* 0x000fc60003fc4000 */
[C---:B------:R-:W-:Y:S01]  /*1060*/  FFMA.FTZ R14, R29.reuse, R14, 0.16666397452354431152 ;  /* 0x3e2aa9f61d0e7423 */ /* 0x040fe2000001000e */
[----:B------:R-:W-:Y:S02]  /*1070*/  FSEL R16, R16, R19, P6 ;  /* 0x0000001310107208 */ /* 0x000fe40003000000 */
[----:B------:R-:W-:Y:S01]  /*1080*/  LEA R18, P6, R12, UR6, 0x2 ;  /* 0x000000060c127c11 */ /* 0x000fe2000f8c10ff */
[----:B------:R-:W-:-:S03]  /*1090*/  FFMA.FTZ R14, R29, R14, 0.49999994039535522461 ;  /* 0x3efffffe1d0e7423 */ /* 0x000fc6000001000e */
[----:B------:R-:W-:Y:S01]  /*10a0*/  LEA.HI.X R19, R12, UR7, R13, 0x2, P6 ;  /* 0x000000070c137c11 */ /* 0x000fe2000b0f140d */
[C---:B------:R-:W-:Y:S01]  /*10b0*/  FMUL R14, R29.reuse, R14 ;  /* 0x0000000e1d0e7220 */ /* 0x040fe20000400000 */
[----:B------:R-:W-:Y:S01]  /*10c0*/  CS2R R12, SRZ ;  /* 0x00000000000c7805 */ /* 0x000fe2000001ff00 */
[----:B-1----:R-:W-:Y:S02]  /*10d0*/  FADD R15, R24, -1 ;  /* 0xbf800000180f7421 */ /* 0x002fe40000000000 */
[----:B------:R-:W-:-:S04]  /*10e0*/  FFMA.FTZ R29, R29, R14, R29 ;  /* 0x0000000e1d1d7223 */ /* 0x000fc8000001001d */
[----:B------:R-:W-:Y:S01]  /*10f0*/  FFMA.FTZ R24, R24, R29, R15 ;  /* 0x0000001d18187223 */ /* 0x000fe2000001000f */
[----:B------:R-:W-:-:S06]  /*1100*/  CS2R R14, SRZ ;  /* 0x00000000000e7805 */ /* 0x000fcc000001ff00 */
[----:B------:R2:W3:Y:S01]  /*1110*/  @P3 LDG.E.128 R12, desc[UR4][R18.64+-0x100000] ;  /* 0xf0000004120c3981 */ /* 0x0004e2000c1e1d00 */
[----:B------:R-:W-:Y:S01]  /*1120*/  FSETP.GT.AND P6, PT, R2, RZ, PT ;  /* 0x000000ff0200720b */ /* 0x000fe20003fc4000 */
[----:B------:R-:W-:Y:S01]  /*1130*/  @!P4 FADD R27, R27, R27 ;  /* 0x0000001b1b1bc221 */ /* 0x000fe20000000000 */
[----:B------:R-:W-:Y:S01]  /*1140*/  FSETP.GT.AND P4, PT, R21, 128, PT ;  /* 0x430000001500780b */ /* 0x000fe20003f84000 */
[----:B------:R-:W-:Y:S01]  /*1150*/  @!P5 FADD R24, R24, R24 ;  /* 0x000000181818d221 */ /* 0x000fe20000000000 */
[----:B------:R-:W-:Y:S02]  /*1160*/  FSEL R26, R2, R3, P6 ;  /* 0x00000003021a7208 */ /* 0x000fe40003000000 */
[C---:B------:R-:W-:Y:S01]  /*1170*/  FSETP.NEU.AND P6, PT, R10.reuse, RZ, PT ;  /* 0x000000ff0a00720b */ /* 0x040fe20003fcd000 */
[----:B------:R-:W1:Y:S01]  /*1180*/  LDC.64 R2, c[0x0][0x220] ;  /* 0x00008800ff027b82 */ /* 0x000e620000000a00 */
[----:B------:R-:W-:Y:S02]  /*1190*/  FSEL R27, R27, +INF , !P4 ;  /* 0x7f8000001b1b7808 */ /* 0x000fe40006000000 */
[----:B------:R-:W-:Y:S01]  /*11a0*/  FSETP.GEU.AND P4, PT, R21, -25, PT ;  /* 0xc1c800001500780b */ /* 0x000fe20003f8e000 */
[----:B------:R-:W-:Y:S01]  /*11b0*/  FADD R21, R10, R10 ;  /* 0x0000000a0a157221 */ /* 0x000fe20000000000 */
[----:B------:R-:W-:-:S02]  /*11c0*/  FSETP.GT.AND P5, PT, R25, 128, PT ;  /* 0x430000001900780b */ /* 0x000fc40003fa4000 */
[----:B--2---:R-:W-:Y:S02]  /*11d0*/  SEL R19, R4, RZ, P0 ;  /* 0x000000ff04137207 */ /* 0x004fe40000000000 */
[----:B------:R-:W-:Y:S02]  /*11e0*/  SEL R5, R5, RZ, P0 ;  /* 0x000000ff05057207 */ /* 0x000fe40000000000 */
[----:B------:R-:W-:Y:S02]  /*11f0*/  SEL R7, R7, RZ, P0 ;  /* 0x000000ff07077207 */ /* 0x000fe40000000000 */
[----:B------:R-:W-:Y:S02]  /*1200*/  @P6 FSEL R21, R27, -1, P4 ;  /* 0xbf8000001b156808 */ /* 0x000fe40002000000 */
[----:B------:R-:W-:Y:S02]  /*1210*/  FSETP.NEU.AND P4, PT, R11, RZ, PT ;  /* 0x000000ff0b00720b */ /* 0x000fe40003f8d000 */
[----:B------:R-:W-:-:S02]  /*1220*/  SEL R27, R6, RZ, P0 ;  /* 0x000000ff061b7207 */ /* 0x000fc40000000000 */
[----:B------:R-:W-:Y:S02]  /*1230*/  FSETP.GEU.AND P0, PT, R25, -25, PT ;  /* 0xc1c800001900780b */ /* 0x000fe40003f0e000 */
[----:B------:R-:W-:Y:S02]  /*1240*/  FSEL R24, R24, +INF , !P5 ;  /* 0x7f80000018187808 */ /* 0x000fe40006800000 */
[----:B------:R-:W-:Y:S01]  /*1250*/  SEL R5, R20, R5, !P1 ;  /* 0x0000000514057207 */ /* 0x000fe20004800000 */
[----:B-1----:R-:W-:Y:S01]  /*1260*/  IMAD.WIDE R2, R23, 0x4, R2 ;  /* 0x0000000417027825 */ /* 0x002fe200078e0202 */
[----:B------:R-:W-:Y:S02]  /*1270*/  FSEL R24, R24, -1, P0 ;  /* 0xbf80000018187808 */ /* 0x000fe40000000000 */
[----:B------:R-:W-:Y:S01]  /*1280*/  SEL R4, R22, R19, !P1 ;  /* 0x0000001316047207 */ /* 0x000fe20004800000 */
[----:B------:R-:W-:Y:S01]  /*1290*/  @!P4 FADD R24, R11, R11 ;  /* 0x0000000b0b18c221 */ /* 0x000fe20000000000 */
[----:B------:R-:W-:-:S02]  /*12a0*/  SEL R6, R26, R27, !P1 ;  /* 0x0000001b1a067207 */ /* 0x000fc40004800000 */
[----:B------:R-:W-:Y:S02]  /*12b0*/  SEL R7, R16, R7, !P1 ;  /* 0x0000000710077207 */ /* 0x000fe40004800000 */
[----:B------:R-:W-:Y:S02]  /*12c0*/  FSETP.GT.AND P1, PT, R10, RZ, PT ;  /* 0x000000ff0a00720b */ /* 0x000fe40003f24000 */
[C---:B------:R-:W-:Y:S01]  /*12d0*/  FSETP.GT.AND P6, PT, R8.reuse, RZ, PT ;  /* 0x000000ff0800720b */ /* 0x040fe20003fc4000 */
[----:B------:R-:W-:Y:S01]  /*12e0*/  STG.E.128 desc[UR4][R2.64], R4 ;  /* 0x0000000402007986 */ /* 0x000fe2000c101d04 */
[----:B------:R-:W-:Y:S02]  /*12f0*/  FSETP.GT.AND P5, PT, R9, RZ, PT ;  /* 0x000000ff0900720b */ /* 0x000fe40003fa4000 */
[----:B------:R-:W-:Y:S02]  /*1300*/  FSETP.GT.AND P0, PT, R11, RZ, PT ;  /* 0x000000ff0b00720b */ /* 0x000fe40003f04000 */
[----:B------:R-:W-:-:S02]  /*1310*/  FSEL R8, R8, R17, P6 ;  /* 0x0000001108087208 */ /* 0x000fc40003000000 */
[----:B------:R-:W-:Y:S02]  /*1320*/  FSEL R9, R9, R0, P5 ;  /* 0x0000000009097208 */ /* 0x000fe40002800000 */
[----:B------:R-:W-:Y:S02]  /*1330*/  FSEL R10, R10, R21, P1 ;  /* 0x000000150a0a7208 */ /* 0x000fe40000800000 */
[----:B------:R-:W-:Y:S02]  /*1340*/  FSEL R11, R11, R24, P0 ;  /* 0x000000180b0b7208 */ /* 0x000fe40000000000 */
[----:B---3--:R-:W-:Y:S02]  /*1350*/  @P2 SEL R8, R12, RZ, P3 ;  /* 0x000000ff0c082207 */ /* 0x008fe40001800000 */
[----:B------:R-:W-:Y:S02]  /*1360*/  @P2 SEL R9, R13, RZ, P3 ;  /* 0x000000ff0d092207 */ /* 0x000fe40001800000 */
[----:B------:R-:W-:-:S02]  /*1370*/  @P2 SEL R10, R14, RZ, P3 ;  /* 0x000000ff0e0a2207 */ /* 0x000fc40001800000 */
[----:B------:R-:W-:-:S05]  /*1380*/  @P2 SEL R11, R15, RZ, P3 ;  /* 0x000000ff0f0b2207 */ /* 0x000fca0001800000 */
[----:B------:R-:W-:Y:S01]  /*1390*/  STG.E.128 desc[UR4][R2.64+0x800], R8 ;  /* 0x0008000802007986 */ /* 0x000fe2000c101d04 */
[----:B------:R-:W-:Y:S05]  /*13a0*/  EXIT ;  /* 0x000000000000794d */ /* 0x000fea0003800000 */
.L_x_0:
[----:B------:R-:W-:-:S00]  /*13b0*/  BRA `(.L_x_0) ;  /* 0xfffffffc00fc7947 */ /* 0x000fc0000383ffff */
[----:B------:R-:W-:-:S00]  /*13c0*/  NOP ;  /* 0x0000000000007918 */ /* 0x000fc00000000000 */
        /* <DEDUP_REMOVED lines=11> */
.L_x_1:


//--------------------- .nv.global.init           --------------------------
	.section	.nv.global.init,"aw",@progbits
.nv.global.init:
	.type		_$_str,@object
	.size		_$_str,(.L_0 - _$_str)
_$_str:
        /*0000*/ 	.byte	0x5f, 0x5f, 0x43, 0x55, 0x44, 0x41, 0x5f, 0x46, 0x54, 0x5a, 0x00
.L_0:


//--------------------- .nv.constant0.triton_poi_fused_cat_14 --------------------------
	.section	.nv.constant0.triton_poi_fused_cat_14,"a",@progbits
	.sectionflags	@""
	.align	4
.nv.constant0.triton_poi_fused_cat_14:
	.zero		556
